	.headerflags	@"EF_CUDA_TEXMODE_UNIFIED EF_CUDA_64BIT_ADDRESS EF_CUDA_ACCELERATORS EF_CUDA_SM90 EF_CUDA_VIRTUAL_SM(EF_CUDA_SM90)"
	.elftype	@"ET_EXEC"


//--------------------- .nv.info                  --------------------------
	.section	.nv.info,"",@"SHT_CUDA_INFO"
	.align	4


	//----- nvinfo : EIATTR_REGCOUNT
	.align		4
        /*0000*/ 	.byte	0x04, 0x2f
        /*0002*/ 	.short	(.L_1 - .L_0)
	.align		4
.L_0:
        /*0004*/ 	.word	index@(triton_poi_fused_cat_16)
        /*0008*/ 	.word	0x0000001d


	//----- nvinfo : EIATTR_MIN_STACK_SIZE
	.align		4
.L_1:
        /*000c*/ 	.byte	0x04, 0x12
        /*000e*/ 	.short	(.L_3 - .L_2)
	.align		4
.L_2:
        /*0010*/ 	.word	index@(triton_poi_fused_cat_16)
        /*0014*/ 	.word	0x00000000


	//----- nvinfo : EIATTR_FRAME_SIZE
	.align		4
.L_3:
        /*0018*/ 	.byte	0x04, 0x11
        /*001a*/ 	.short	(.L_5 - .L_4)
	.align		4
.L_4:
        /*001c*/ 	.word	index@(triton_poi_fused_cat_16)
        /*0020*/ 	.word	0x00000000


	//----- nvinfo : EIATTR_MIN_STACK_SIZE
	.align		4
.L_5:
        /*0024*/ 	.byte	0x04, 0x12
        /*0026*/ 	.short	(.L_7 - .L_6)
	.align		4
.L_6:
        /*0028*/ 	.word	index@(triton_poi_fused_cat_16)
        /*002c*/ 	.word	0x00000000
.L_7:


//--------------------- .nv.info.triton_poi_fused_cat_16 --------------------------
	.section	.nv.info.triton_poi_fused_cat_16,"",@"SHT_CUDA_INFO"
	.sectionflags	@""
	.align	4


	//----- nvinfo : EIATTR_CUDA_API_VERSION
	.align		4
        /*0000*/ 	.byte	0x04, 0x37
        /*0002*/ 	.short	(.L_9 - .L_8)
.L_8:
        /*0004*/ 	.word	0x0000007c


	//----- nvinfo : EIATTR_KPARAM_INFO
	.align		4
.L_9:
        /*0008*/ 	.byte	0x04, 0x17
        /*000a*/ 	.short	(.L_11 - .L_10)
.L_10:
        /*000c*/ 	.word	0x00000000
        /*0010*/ 	.short	0x0009
        /*0012*/ 	.short	0x0048
        /*0014*/ 	.byte	0x00, 0xf0, 0x11, 0x00


	//----- nvinfo : EIATTR_KPARAM_INFO
	.align		4
.L_11:
        /*0018*/ 	.byte	0x04, 0x17
        /*001a*/ 	.short	(.L_13 - .L_12)
.L_12:
        /*001c*/ 	.word	0x00000000
        /*0020*/ 	.short	0x0008
        /*0022*/ 	.short	0x0040
        /*0024*/ 	.byte	0x00, 0xf4, 0x21, 0x00


	//----- nvinfo : EIATTR_KPARAM_INFO
	.align		4
.L_13:
        /*0028*/ 	.byte	0x04, 0x17
        /*002a*/ 	.short	(.L_15 - .L_14)
.L_14:
        /*002c*/ 	.word	0x00000000
        /*0030*/ 	.short	0x0007
        /*0032*/ 	.short	0x0038
        /*0034*/ 	.byte	0x00, 0xf4, 0x21, 0x00


	//----- nvinfo : EIATTR_KPARAM_INFO
	.align		4
.L_15:
        /*0038*/ 	.byte	0x04, 0x17
        /*003a*/ 	.short	(.L_17 - .L_16)
.L_16:
        /*003c*/ 	.word	0x00000000
        /*0040*/ 	.short	0x0006
        /*0042*/ 	.short	0x0030
        /*0044*/ 	.byte	0x00, 0xf4, 0x21, 0x00


	//----- nvinfo : EIATTR_KPARAM_INFO
	.align		4
.L_17:
        /*0048*/ 	.byte	0x04, 0x17
        /*004a*/ 	.short	(.L_19 - .L_18)
.L_18:
        /*004c*/ 	.word	0x00000000
        /*0050*/ 	.short	0x0005
        /*0052*/ 	.short	0x0028
        /*0054*/ 	.byte	0x00, 0xf4, 0x21, 0x00


	//----- nvinfo : EIATTR_KPARAM_INFO
	.align		4
.L_19:
        /*0058*/ 	.byte	0x04, 0x17
        /*005a*/ 	.short	(.L_21 - .L_20)
.L_20:
        /*005c*/ 	.word	0x00000000
        /*0060*/ 	.short	0x0004
        /*0062*/ 	.short	0x0020
        /*0064*/ 	.byte	0x00, 0xf4, 0x21, 0x00


	//----- nvinfo : EIATTR_KPARAM_INFO
	.align		4
.L_21:
        /*0068*/ 	.byte	0x04, 0x17
        /*006a*/ 	.short	(.L_23 - .L_22)
.L_22:
        /*006c*/ 	.word	0x00000000
        /*0070*/ 	.short	0x0003
        /*0072*/ 	.short	0x0018
        /*0074*/ 	.byte	0x00, 0xf4, 0x21, 0x00


	//----- nvinfo : EIATTR_KPARAM_INFO
	.align		4
.L_23:
        /*0078*/ 	.byte	0x04, 0x17
        /*007a*/ 	.short	(.L_25 - .L_24)
.L_24:
        /*007c*/ 	.word	0x00000000
        /*0080*/ 	.short	0x0002
        /*0082*/ 	.short	0x0010
        /*0084*/ 	.byte	0x00, 0xf4, 0x21, 0x00


	//----- nvinfo : EIATTR_KPARAM_INFO
	.align		4
.L_25:
        /*0088*/ 	.byte	0x04, 0x17
        /*008a*/ 	.short	(.L_27 - .L_26)
.L_26:
        /*008c*/ 	.word	0x00000000
        /*0090*/ 	.short	0x0001
        /*0092*/ 	.short	0x0008
        /*0094*/ 	.byte	0x00, 0xf4, 0x21, 0x00


	//----- nvinfo : EIATTR_KPARAM_INFO
	.align		4
.L_27:
        /*0098*/ 	.byte	0x04, 0x17
        /*009a*/ 	.short	(.L_29 - .L_28)
.L_28:
        /*009c*/ 	.word	0x00000000
        /*00a0*/ 	.short	0x0000
        /*00a2*/ 	.short	0x0000
        /*00a4*/ 	.byte	0x00, 0xf4, 0x21, 0x00


	//----- nvinfo : EIATTR_SPARSE_MMA_MASK
	.align		4
.L_29:
        /*00a8*/ 	.byte	0x03, 0x50
        /*00aa*/ 	.short	0x0000


	//----- nvinfo : EIATTR_MAXREG_COUNT
	.align		4
        /*00ac*/ 	.byte	0x03, 0x1b
        /*00ae*/ 	.short	0x00ff


	//----- nvinfo : EIATTR_EXIT_INSTR_OFFSETS
	.align		4
        /*00b0*/ 	.byte	0x04, 0x1c
        /*00b2*/ 	.short	(.L_31 - .L_30)


	//   ....[0]....
.L_30:
        /*00b4*/ 	.word	0x00000980


	//   ....[1]....
        /*00b8*/ 	.word	0x000009a0


	//----- nvinfo : EIATTR_REQNTID
	.align		4
.L_31:
        /*00bc*/ 	.byte	0x04, 0x10
        /*00be*/ 	.short	(.L_33 - .L_32)
.L_32:
        /*00c0*/ 	.word	0x00000080
        /*00c4*/ 	.word	0x00000001
        /*00c8*/ 	.word	0x00000001


	//----- nvinfo : EIATTR_CBANK_PARAM_SIZE
	.align		4
.L_33:
        /*00cc*/ 	.byte	0x03, 0x19
        /*00ce*/ 	.short	0x004c


	//----- nvinfo : EIATTR_PARAM_CBANK
	.align		4
        /*00d0*/ 	.byte	0x04, 0x0a
        /*00d2*/ 	.short	(.L_35 - .L_34)
	.align		4
.L_34:
        /*00d4*/ 	.word	index@(.nv.constant0.triton_poi_fused_cat_16)
        /*00d8*/ 	.short	0x0210
        /*00da*/ 	.short	0x004c


	//----- nvinfo : EIATTR_SW_WAR
	.align		4
.L_35:
        /*00dc*/ 	.byte	0x04, 0x36
        /*00de*/ 	.short	(.L_37 - .L_36)
.L_36:
        /*00e0*/ 	.word	0x00000008
.L_37:


//--------------------- .nv.callgraph             --------------------------
	.section	.nv.callgraph,"",@"SHT_CUDA_CALLGRAPH"
	.align	4
	.sectionentsize	8
	.align		4
        /*0000*/ 	.word	0x00000000
	.align		4
        /*0004*/ 	.word	0xffffffff
	.align		4
        /*0008*/ 	.word	0x00000000
	.align		4
        /*000c*/ 	.word	0xfffffffe
	.align		4
        /*0010*/ 	.word	0x00000000
	.align		4
        /*0014*/ 	.word	0xfffffffd
	.align		4
        /*0018*/ 	.word	0x00000000
	.align		4
        /*001c*/ 	.word	0xfffffffc


//--------------------- .text.triton_poi_fused_cat_16 --------------------------
	.section	.text.triton_poi_fused_cat_16,"ax",@progbits
	.align	128
        .global         triton_poi_fused_cat_16
        .type           triton_poi_fused_cat_16,@function
        .size           triton_poi_fused_cat_16,(.L_x_1 - triton_poi_fused_cat_16)
        .other          triton_poi_fused_cat_16,@"STO_CUDA_ENTRY STV_DEFAULT"
triton_poi_fused_cat_16:
.text.triton_poi_fused_cat_16:
[----:B------:R-:W0:Y:S01]  /*0000*/  LDC R1, c[0x0][0x28] ;  /* 0x00000a00ff017b82 */ /* 0x000e220000000800 */
[----:B------:R-:W1:Y:S07]  /*0010*/  S2R R0, SR_TID.X ;  /* 0x0000000000007919 */ /* 0x000e6e0000002100 */
[----:B------:R-:W2:Y:S01]  /*0020*/  LDC.64 R8, c[0x0][0x218] ;  /* 0x00008600ff087b82 */ /* 0x000ea20000000a00 */
[----:B------:R-:W-:Y:S01]  /*0030*/  ULDC.64 UR4, c[0x0][0x208] ;  /* 0x0000820000047ab9 */ /* 0x000fe20000000a00 */
[----:B------:R-:W3:Y:S06]  /*0040*/  S2R R3, SR_CTAID.X ;  /* 0x0000000000037919 */ /* 0x000eec0000002500 */
[----:B------:R-:W4:Y:S08]  /*0050*/  LDC.64 R12, c[0x0][0x220] ;  /* 0x00008800ff0c7b82 */ /* 0x000f300000000a00 */
[----:B------:R-:W5:Y:S01]  /*0060*/  LDC.64 R16, c[0x0][0x230] ;  /* 0x00008c00ff107b82 */ /* 0x000f620000000a00 */
[----:B------:R-:W-:Y:S01]  /*0070*/  CS2R R14, SRZ ;  /* 0x00000000000e7805 */ /* 0x000fe2000001ff00 */
[----:B------:R-:W-:Y:S01]  /*0080*/  ULDC.64 UR6, c[0x0][0x228] ;  /* 0x00008a0000067ab9 */ /* 0x000fe20000000a00 */
[----:B-1----:R-:W-:-:S05]  /*0090*/  IMAD.SHL.U32 R0, R0, 0x2, RZ ;  /* 0x0000000200007824 */ /* 0x002fca00078e00ff */
[----:B------:R-:W-:-:S05]  /*00a0*/  LOP3.LUT R0, R0, 0xfe, RZ, 0xc0, !PT ;  /* 0x000000fe00007812 */ /* 0x000fca00078ec0ff */
[----:B---3--:R-:W-:-:S05]  /*00b0*/  IMAD R0, R3, 0x100, R0 ;  /* 0x0000010003007824 */ /* 0x008fca00078e0200 */
[----:B------:R-:W-:-:S04]  /*00c0*/  SHF.R.S32.HI R5, RZ, 0x1f, R0 ;  /* 0x0000001fff057819 */ /* 0x000fc80000011400 */
[CC--:B------:R-:W-:Y:S02]  /*00d0*/  LEA.HI R3, R5.reuse, R0.reuse, RZ, 0x6 ;  /* 0x0000000005037211 */ /* 0x0c0fe400078f30ff */
[----:B------:R-:W-:Y:S02]  /*00e0*/  LEA.HI R10, R5, R0, RZ, 0x3 ;  /* 0x00000000050a7211 */ /* 0x000fe400078f18ff */
[----:B------:R-:W-:Y:S02]  /*00f0*/  SHF.R.S32.HI R2, RZ, 0x6, R3 ;  /* 0x00000006ff027819 */ /* 0x000fe40000011403 */
[----:B------:R-:W-:Y:S02]  /*0100*/  SHF.R.S32.HI R5, RZ, 0x3, R10 ;  /* 0x00000003ff057819 */ /* 0x000fe4000001140a */
[----:B------:R-:W-:Y:S01]  /*0110*/  LOP3.LUT R11, R10, 0xfffffff8, RZ, 0xc0, !PT ;  /* 0xfffffff80a0b7812 */ /* 0x000fe200078ec0ff */
[----:B------:R-:W-:-:S05]  /*0120*/  IMAD.HI R4, R2, 0x2aaaaaab, RZ ;  /* 0x2aaaaaab02047827 */ /* 0x000fca00078e02ff */
[----:B------:R-:W-:-:S04]  /*0130*/  SHF.R.U32.HI R7, RZ, 0x1f, R4 ;  /* 0x0000001fff077819 */ /* 0x000fc80000011604 */
[----:B------:R-:W-:Y:S02]  /*0140*/  LEA.HI R7, R4, R7, RZ, 0x1e ;  /* 0x0000000704077211 */ /* 0x000fe400078ff0ff */
[----:B------:R-:W-:-:S03]  /*0150*/  LEA.HI R4, R5, R5, RZ, 0x3 ;  /* 0x0000000505047211 */ /* 0x000fc600078f18ff */
[----:B------:R-:W-:Y:S01]  /*0160*/  IMAD R2, R7, -0x18, R2 ;  /* 0xffffffe807027824 */ /* 0x000fe200078e0202 */
[----:B------:R-:W-:Y:S02]  /*0170*/  LOP3.LUT R4, R4, 0xfffffff8, RZ, 0xc0, !PT ;  /* 0xfffffff804047812 */ /* 0x000fe400078ec0ff */
[----:B------:R-:W-:Y:S02]  /*0180*/  CS2R R6, SRZ ;  /* 0x0000000000067805 */ /* 0x000fe4000001ff00 */
[----:B------:R-:W-:Y:S01]  /*0190*/  ISETP.GE.AND P0, PT, R2, 0xc, PT ;  /* 0x0000000c0200780c */ /* 0x000fe20003f06270 */
[----:B------:R-:W-:Y:S02]  /*01a0*/  IMAD.IADD R5, R5, 0x1, -R4 ;  /* 0x0000000105057824 */ /* 0x000fe400078e0a04 */
[C---:B------:R-:W-:Y:S01]  /*01b0*/  IMAD.IADD R4, R0.reuse, 0x1, -R11 ;  /* 0x0000000100047824 */ /* 0x040fe200078e0a0b */
[----:B------:R-:W-:Y:S01]  /*01c0*/  ISETP.LT.AND P1, PT, R0, 0x1800, !P0 ;  /* 0x000018000000780c */ /* 0x000fe20004721270 */
[----:B--2---:R-:W-:Y:S01]  /*01d0*/  IMAD.WIDE R18, R5, 0x8, R8 ;  /* 0x0000000805127825 */ /* 0x004fe200078e0208 */
[----:B------:R-:W-:-:S02]  /*01e0*/  CS2R R8, SRZ ;  /* 0x0000000000087805 */ /* 0x000fc4000001ff00 */
[----:B------:R-:W-:Y:S01]  /*01f0*/  CS2R R10, SRZ ;  /* 0x00000000000a7805 */ /* 0x000fe2000001ff00 */
[----:B----4-:R-:W-:-:S08]  /*0200*/  IMAD.WIDE R20, R4, 0x8, R12 ;  /* 0x0000000804147825 */ /* 0x010fd000078e020c */
[----:B------:R-:W2:Y:S04]  /*0210*/  @P1 LDG.E.EL.64 R6, desc[UR4][R18.64] ;  /* 0x0000000412061981 */ /* 0x000ea8000c2e1b00 */
[----:B------:R-:W3:Y:S01]  /*0220*/  @P1 LDG.E.EL.128 R8, desc[UR4][R20.64] ;  /* 0x0000000414081981 */ /* 0x000ee2000c2e1d00 */
[----:B------:R-:W-:Y:S01]  /*0230*/  CS2R R12, SRZ ;  /* 0x00000000000c7805 */ /* 0x000fe2000001ff00 */
[----:B-----5:R-:W-:-:S05]  /*0240*/  IMAD.WIDE R16, R4, 0x8, R16 ;  /* 0x0000000804107825 */ /* 0x020fca00078e0210 */
[----:B------:R1:W4:Y:S01]  /*0250*/  @P1 LDG.E.EL.128 R12, desc[UR4][R16.64] ;  /* 0x00000004100c1981 */ /* 0x000322000c2e1d00 */
[----:B------:R-:W-:Y:S01]  /*0260*/  IMAD.SHL.U32 R23, R2, 0x10, RZ ;  /* 0x0000001002177824 */ /* 0x000fe200078e00ff */
[----:B------:R-:W-:Y:S01]  /*0270*/  LOP3.LUT R3, R3, 0xffffffc0, RZ, 0xc0, !PT ;  /* 0xffffffc003037812 */ /* 0x000fe200078ec0ff */
[----:B------:R-:W-:Y:S01]  /*0280*/  IMAD.MOV.U32 R24, RZ, RZ, RZ ;  /* 0x000000ffff187224 */ /* 0x000fe200078e00ff */
[----:B--2---:R-:W-:Y:S02]  /*0290*/  SEL R22, R7, RZ, P1 ;  /* 0x000000ff07167207 */ /* 0x004fe40000800000 */
[----:B------:R-:W-:Y:S02]  /*02a0*/  SEL R18, R6, RZ, P1 ;  /* 0x000000ff06127207 */ /* 0x000fe40000800000 */
[----:B------:R-:W-:Y:S02]  /*02b0*/  SHF.R.U32.HI R7, RZ, 0x1d, R22 ;  /* 0x0000001dff077819 */ /* 0x000fe40000011616 */
[----:B---3--:R-:W-:-:S02]  /*02c0*/  SEL R8, R8, RZ, P1 ;  /* 0x000000ff08087207 */ /* 0x008fc40000800000 */
[----:B------:R-:W-:Y:S02]  /*02d0*/  LOP3.LUT R7, R7, 0x4, RZ, 0xc0, !PT ;  /* 0x0000000407077812 */ /* 0x000fe400078ec0ff */
[----:B------:R-:W-:Y:S02]  /*02e0*/  SEL R9, R9, RZ, P1 ;  /* 0x000000ff09097207 */ /* 0x000fe40000800000 */
[----:B------:R-:W-:Y:S02]  /*02f0*/  IADD3 R19, P2, R7, R18, RZ ;  /* 0x0000001207137210 */ /* 0x000fe40007f5e0ff */
[----:B------:R-:W-:Y:S02]  /*0300*/  LEA R6, P3, R8, UR6, 0x2 ;  /* 0x0000000608067c11 */ /* 0x000fe4000f8610ff */
[----:B------:R-:W-:Y:S02]  /*0310*/  SEL R18, R11, RZ, P1 ;  /* 0x000000ff0b127207 */ /* 0x000fe40000800000 */
[----:B------:R-:W-:-:S02]  /*0320*/  SEL R7, R10, RZ, P1 ;  /* 0x000000ff0a077207 */ /* 0x000fc40000800000 */
[--C-:B------:R-:W-:Y:S02]  /*0330*/  SHF.R.U32.HI R10, RZ, 0x1b, R9.reuse ;  /* 0x0000001bff0a7819 */ /* 0x100fe40000011609 */
[----:B------:R-:W-:Y:S01]  /*0340*/  LEA.HI.X R11, R8, UR7, R9, 0x2, P3 ;  /* 0x00000007080b7c11 */ /* 0x000fe200098f1409 */
[----:B------:R-:W-:Y:S01]  /*0350*/  IMAD.X R8, RZ, RZ, R22, P2 ;  /* 0x000000ffff087224 */ /* 0x000fe200010e0616 */
[----:B-1----:R-:W-:Y:S01]  /*0360*/  SHF.R.U32.HI R16, RZ, 0x1b, R18 ;  /* 0x0000001bff107819 */ /* 0x002fe20000011612 */
[----:B------:R-:W-:Y:S01]  /*0370*/  IMAD.SHL.U32 R9, R19, 0x10, RZ ;  /* 0x0000001013097824 */ /* 0x000fe200078e00ff */
[----:B------:R-:W-:Y:S02]  /*0380*/  LEA R17, P2, R7, UR6, 0x2 ;  /* 0x0000000607117c11 */ /* 0x000fe4000f8410ff */
[----:B----4-:R-:W-:Y:S02]  /*0390*/  SEL R12, R12, RZ, P1 ;  /* 0x000000ff0c0c7207 */ /* 0x010fe40000800000 */
[----:B------:R-:W-:-:S02]  /*03a0*/  LOP3.LUT R10, R10, 0x10, RZ, 0xc0, !PT ;  /* 0x000000100a0a7812 */ /* 0x000fc400078ec0ff */
[----:B------:R-:W-:Y:S02]  /*03b0*/  LOP3.LUT R16, R16, 0x10, RZ, 0xc0, !PT ;  /* 0x0000001010107812 */ /* 0x000fe400078ec0ff */
[----:B------:R-:W-:Y:S02]  /*03c0*/  LEA.HI.X R7, R7, UR7, R18, 0x2, P2 ;  /* 0x0000000707077c11 */ /* 0x000fe400090f1412 */
[----:B------:R-:W-:Y:S02]  /*03d0*/  SEL R21, R13, RZ, P1 ;  /* 0x000000ff0d157207 */ /* 0x000fe40000800000 */
[----:B------:R-:W-:Y:S02]  /*03e0*/  LEA R20, P6, R12, UR6, 0x2 ;  /* 0x000000060c147c11 */ /* 0x000fe4000f8c10ff */
[----:B------:R-:W-:Y:S02]  /*03f0*/  IADD3 R10, P4, P5, R9, R6, R10 ;  /* 0x00000006090a7210 */ /* 0x000fe40007d9e00a */
[----:B------:R-:W-:-:S02]  /*0400*/  SEL R18, R15, RZ, P1 ;  /* 0x000000ff0f127207 */ /* 0x000fc40000800000 */
[----:B------:R-:W-:Y:S02]  /*0410*/  IADD3 R6, P2, P3, R9, R17, R16 ;  /* 0x0000001109067210 */ /* 0x000fe40007b5e010 */
[----:B------:R-:W-:Y:S01]  /*0420*/  SEL R17, R14, RZ, P1 ;  /* 0x000000ff0e117207 */ /* 0x000fe20000800000 */
[----:B------:R-:W-:Y:S01]  /*0430*/  IMAD.HI R14, R0, 0x2aaaaaab, RZ ;  /* 0x2aaaaaab000e7827 */ /* 0x000fe200078e02ff */
[--C-:B------:R-:W-:Y:S02]  /*0440*/  LEA.HI.X R13, R12, UR7, R21.reuse, 0x2, P6 ;  /* 0x000000070c0d7c11 */ /* 0x100fe4000b0f1415 */
[----:B------:R-:W-:Y:S02]  /*0450*/  SHF.R.U32.HI R21, RZ, 0x1b, R21 ;  /* 0x0000001bff157819 */ /* 0x000fe40000011615 */
[----:B------:R-:W-:Y:S02]  /*0460*/  SHF.R.U32.HI R12, RZ, 0x1b, R18 ;  /* 0x0000001bff0c7819 */ /* 0x000fe40000011612 */
[----:B------:R-:W-:-:S02]  /*0470*/  SHF.L.U64.HI R8, R19, 0x4, R8 ;  /* 0x0000000413087819 */ /* 0x000fc40000010208 */
[----:B------:R-:W-:Y:S02]  /*0480*/  LEA R16, P6, R17, UR6, 0x2 ;  /* 0x0000000611107c11 */ /* 0x000fe4000f8c10ff */
[----:B------:R-:W-:Y:S02]  /*0490*/  LOP3.LUT R21, R21, 0x10, RZ, 0xc0, !PT ;  /* 0x0000001015157812 */ /* 0x000fe400078ec0ff */
[----:B------:R-:W-:Y:S02]  /*04a0*/  LOP3.LUT R12, R12, 0x10, RZ, 0xc0, !PT ;  /* 0x000000100c0c7812 */ /* 0x000fe400078ec0ff */
[----:B------:R-:W-:Y:S02]  /*04b0*/  SHF.R.U32.HI R15, RZ, 0x1f, R14 ;  /* 0x0000001fff0f7819 */ /* 0x000fe4000001160e */
[C---:B------:R-:W-:Y:S02]  /*04c0*/  IADD3.X R11, R8.reuse, R11, RZ, P4, P5 ;  /* 0x0000000b080b7210 */ /* 0x040fe400027ea4ff */
[----:B------:R-:W-:-:S02]  /*04d0*/  IADD3.X R7, R8, R7, RZ, P2, P3 ;  /* 0x0000000708077210 */ /* 0x000fc400017e64ff */
[----:B------:R-:W-:Y:S01]  /*04e0*/  IADD3 R20, P5, P4, R9, R20, R21 ;  /* 0x0000001409147210 */ /* 0x000fe20007cbe015 */
[----:B------:R-:W-:Y:S01]  /*04f0*/  IMAD.WIDE R10, R23, 0x4, R10 ;  /* 0x00000004170a7825 */ /* 0x000fe200078e020a */
[----:B------:R-:W-:Y:S02]  /*0500*/  IADD3 R12, P2, P3, R9, R16, R12 ;  /* 0x00000010090c7210 */ /* 0x000fe40007b5e00c */
[----:B------:R-:W-:Y:S01]  /*0510*/  LEA.HI.X R17, R17, UR7, R18, 0x2, P6 ;  /* 0x0000000711117c11 */ /* 0x000fe2000b0f1412 */
[----:B------:R-:W-:Y:S01]  /*0520*/  IMAD.WIDE R6, R23, 0x4, R6 ;  /* 0x0000000417067825 */ /* 0x000fe200078e0206 */
[----:B------:R-:W-:Y:S01]  /*0530*/  LEA.HI.SX32 R9, R14, R15, 0x18 ;  /* 0x0000000f0e097211 */ /* 0x000fe200078fc2ff */
[----:B------:R-:W1:Y:S01]  /*0540*/  LDC.64 R18, c[0x0][0x240] ;  /* 0x00009000ff127b82 */ /* 0x000e620000000a00 */
[C---:B------:R-:W-:Y:S01]  /*0550*/  IADD3.X R21, R8.reuse, R13, RZ, P5, P4 ;  /* 0x0000000d08157210 */ /* 0x040fe20002fe84ff */
[----:B------:R-:W-:Y:S01]  /*0560*/  IMAD.MOV.U32 R22, RZ, RZ, RZ ;  /* 0x000000ffff167224 */ /* 0x000fe200078e00ff */
[----:B------:R-:W-:Y:S01]  /*0570*/  IADD3.X R13, R8, R17, RZ, P2, P3 ;  /* 0x00000011080d7210 */ /* 0x000fe200017e64ff */
[----:B------:R-:W-:Y:S01]  /*0580*/  IMAD R25, R9, 0xc0, RZ ;  /* 0x000000c009197824 */ /* 0x000fe200078e02ff */
[----:B------:R-:W-:Y:S01]  /*0590*/  ULDC.64 UR6, c[0x0][0x248] ;  /* 0x0000920000067ab9 */ /* 0x000fe20000000a00 */
[----:B------:R-:W-:-:S02]  /*05a0*/  IMAD.MOV.U32 R8, RZ, RZ, RZ ;  /* 0x000000ffff087224 */ /* 0x000fc400078e00ff */
[----:B------:R-:W2:Y:S01]  /*05b0*/  LDC.64 R14, c[0x0][0x238] ;  /* 0x00008e00ff0e7b82 */ /* 0x000ea20000000a00 */
[----:B------:R-:W-:-:S07]  /*05c0*/  IMAD.WIDE R20, R23, 0x4, R20 ;  /* 0x0000000417147825 */ /* 0x000fce00078e0214 */
[----:B------:R-:W3:Y:S01]  /*05d0*/  LDC.64 R16, c[0x0][0x210] ;  /* 0x00008400ff107b82 */ /* 0x000ee20000000a00 */
[----:B------:R-:W-:Y:S01]  /*05e0*/  IMAD.WIDE R12, R23, 0x4, R12 ;  /* 0x00000004170c7825 */ /* 0x000fe200078e020c */
[----:B------:R-:W-:-:S03]  /*05f0*/  ISETP.GE.AND P3, PT, R0, 0x1800, PT ;  /* 0x000018000000780c */ /* 0x000fc60003f66270 */
[----:B------:R-:W-:Y:S01]  /*0600*/  IMAD.WIDE R10, R25, 0x4, R10 ;  /* 0x00000004190a7825 */ /* 0x000fe200078e020a */
[----:B------:R-:W-:-:S03]  /*0610*/  ISETP.GT.AND P2, PT, R2, 0xb, !P3 ;  /* 0x0000000b0200780c */ /* 0x000fc60005f44270 */
[C---:B------:R-:W-:Y:S01]  /*0620*/  IMAD R26, R9.reuse, -0x600, R0 ;  /* 0xfffffa00091a7824 */ /* 0x040fe200078e0200 */
[----:B------:R4:W5:Y:S01]  /*0630*/  @P1 LDG.E.EL R8, desc[UR4][R10.64] ;  /* 0x000000040a081981 */ /* 0x000962000c2e1900 */
[----:B------:R-:W-:Y:S02]  /*0640*/  IMAD R23, R9, 0x300, RZ ;  /* 0x0000030009177824 */ /* 0x000fe400078e02ff */
[----:B------:R-:W-:Y:S02]  /*0650*/  IMAD.MOV.U32 R9, RZ, RZ, RZ ;  /* 0x000000ffff097224 */ /* 0x000fe400078e00ff */
[----:B------:R-:W-:-:S04]  /*0660*/  IMAD.WIDE R6, R25, 0x4, R6 ;  /* 0x0000000419067825 */ /* 0x000fc800078e0206 */
[C---:B------:R-:W-:Y:S01]  /*0670*/  IMAD.WIDE R20, R25.reuse, 0x4, R20 ;  /* 0x0000000419147825 */ /* 0x040fe200078e0214 */
[----:B------:R1:W5:Y:S03]  /*0680*/  @P1 LDG.E.EL R22, desc[UR4][R6.64] ;  /* 0x0000000406161981 */ /* 0x000366000c2e1900 */
[----:B------:R-:W-:Y:S01]  /*0690*/  IMAD.WIDE R12, R25, 0x4, R12 ;  /* 0x00000004190c7825 */ /* 0x000fe200078e020c */
[----:B------:R-:W5:Y:S03]  /*06a0*/  @P1 LDG.E.EL R24, desc[UR4][R20.64] ;  /* 0x0000000414181981 */ /* 0x000f66000c2e1900 */
[----:B----4-:R-:W-:Y:S01]  /*06b0*/  IMAD.IADD R10, R0, 0x1, -R3 ;  /* 0x00000001000a7824 */ /* 0x010fe200078e0a03 */
[----:B------:R4:W5:Y:S01]  /*06c0*/  @P1 LDG.E.EL R9, desc[UR4][R12.64] ;  /* 0x000000040c091981 */ /* 0x000962000c2e1900 */
[----:B------:R-:W-:-:S02]  /*06d0*/  IMAD.SHL.U32 R2, R2, 0x40, RZ ;  /* 0x0000004002027824 */ /* 0x000fc400078e00ff */
[----:B--2---:R-:W-:Y:S01]  /*06e0*/  IMAD.WIDE R14, R4, 0x4, R14 ;  /* 0x00000004040e7825 */ /* 0x004fe200078e020e */
[----:B------:R-:W-:-:S03]  /*06f0*/  SHF.R.S32.HI R3, RZ, 0x1f, R23 ;  /* 0x0000001fff037819 */ /* 0x000fc60000011417 */
[----:B-1----:R-:W-:Y:S01]  /*0700*/  IMAD.WIDE R18, R5, 0x4, R18 ;  /* 0x0000000405127825 */ /* 0x002fe200078e0212 */
[----:B------:R-:W-:-:S03]  /*0710*/  CS2R R4, SRZ ;  /* 0x0000000000047805 */ /* 0x000fc6000001ff00 */
[--C-:B------:R-:W-:Y:S01]  /*0720*/  IMAD.IADD R25, R26, 0x1, R23.reuse ;  /* 0x000000011a197824 */ /* 0x100fe200078e0217 */
[----:B0-----:R-:W-:Y:S02]  /*0730*/  CS2R R6, SRZ ;  /* 0x0000000000067805 */ /* 0x001fe4000001ff00 */
[----:B------:R-:W-:Y:S01]  /*0740*/  IADD3 R23, P4, P5, R2, R10, R23 ;  /* 0x0000000a02177210 */ /* 0x000fe20007d9e017 */
[----:B------:R5:W2:Y:S01]  /*0750*/  @P1 LDG.E.EL.64 R4, desc[UR4][R14.64] ;  /* 0x000000040e041981 */ /* 0x000aa2000c2e1b00 */
[----:B---3--:R-:W-:Y:S01]  /*0760*/  IMAD.WIDE R16, R25, 0x4, R16 ;  /* 0x0000000419107825 */ /* 0x008fe200078e0210 */
[----:B------:R-:W-:Y:S02]  /*0770*/  SHF.R.S32.HI R10, RZ, 0x1f, R10 ;  /* 0x0000001fff0a7819 */ /* 0x000fe4000001140a */
[----:B------:R-:W-:Y:S02]  /*0780*/  SHF.R.S32.HI R2, RZ, 0x1f, R2 ;  /* 0x0000001fff027819 */ /* 0x000fe40000011402 */
[----:B----4-:R-:W-:Y:S01]  /*0790*/  CS2R R12, SRZ ;  /* 0x00000000000c7805 */ /* 0x010fe2000001ff00 */
[----:B------:R0:W3:Y:S01]  /*07a0*/  @P1 LDG.E.64 R6, desc[UR4][R16.64] ;  /* 0x0000000410061981 */ /* 0x0000e2000c1e1b00 */
[----:B------:R-:W-:-:S02]  /*07b0*/  IADD3.X R2, R2, R10, R3, P4, P5 ;  /* 0x0000000a02027210 */ /* 0x000fc400027ea403 */
[C---:B------:R-:W-:Y:S02]  /*07c0*/  LEA R20, P4, R23.reuse, UR6, 0x2 ;  /* 0x0000000617147c11 */ /* 0x040fe4000f8810ff */
[----:B------:R-:W4:Y:S01]  /*07d0*/  @P1 LDG.E.EL R12, desc[UR4][R18.64] ;  /* 0x00000004120c1981 */ /* 0x000f22000c2e1900 */
[----:B------:R-:W1:Y:S01]  /*07e0*/  LDC.64 R10, c[0x0][0x250] ;  /* 0x00009400ff0a7b82 */ /* 0x000e620000000a00 */
[----:B------:R-:W-:Y:S02]  /*07f0*/  LEA.HI.X R21, R23, UR7, R2, 0x2, P4 ;  /* 0x0000000717157c11 */ /* 0x000fe4000a0f1402 */
[----:B------:R-:W4:Y:S01]  /*0800*/  @P1 LDG.E.EL R13, desc[UR4][R18.64] ;  /* 0x00000004120d1981 */ /* 0x000f22000c2e1900 */
[----:B------:R-:W-:-:S06]  /*0810*/  CS2R R2, SRZ ;  /* 0x0000000000027805 */ /* 0x000fcc000001ff00 */
[----:B------:R-:W4:Y:S01]  /*0820*/  @P2 LDG.E.64 R2, desc[UR4][R20.64+-0xc00] ;  /* 0xfff4000414022981 */ /* 0x000f22000c1e1b00 */
[----:B-1----:R-:W-:Y:S01]  /*0830*/  IMAD.WIDE R10, R0, 0x4, R10 ;  /* 0x00000004000a7825 */ /* 0x002fe200078e020a */
[----:B-----5:R-:W-:Y:S02]  /*0840*/  SEL R15, R8, RZ, P1 ;  /* 0x000000ff080f7207 */ /* 0x020fe40000800000 */
[----:B------:R-:W-:Y:S02]  /*0850*/  SEL R22, R22, RZ, P1 ;  /* 0x000000ff16167207 */ /* 0x000fe40000800000 */
[----:B------:R-:W-:Y:S02]  /*0860*/  SEL R24, R24, RZ, P1 ;  /* 0x000000ff18187207 */ /* 0x000fe40000800000 */
[----:B------:R-:W-:-:S03]  /*0870*/  SEL R9, R9, RZ, P1 ;  /* 0x000000ff09097207 */ /* 0x000fc60000800000 */
[----:B------:R-:W-:Y:S02]  /*0880*/  FADD R24, -R15, R24 ;  /* 0x000000180f187221 */ /* 0x000fe40000000100 */
[----:B0-----:R-:W-:Y:S01]  /*0890*/  FADD R17, -R22, R9 ;  /* 0x0000000916117221 */ /* 0x001fe20000000100 */
[----:B--2---:R-:W-:Y:S02]  /*08a0*/  SEL R4, R4, RZ, P1 ;  /* 0x000000ff04047207 */ /* 0x004fe40000800000 */
[----:B------:R-:W-:Y:S02]  /*08b0*/  SEL R5, R5, RZ, P1 ;  /* 0x000000ff05057207 */ /* 0x000fe40000800000 */
[----:B---3--:R-:W-:Y:S01]  /*08c0*/  SEL R9, R6, RZ, P1 ;  /* 0x000000ff06097207 */ /* 0x008fe20000800000 */
[----:B------:R-:W-:Y:S01]  /*08d0*/  FFMA R4, R24, R4, R15 ;  /* 0x0000000418047223 */ /* 0x000fe2000000000f */
[----:B------:R-:W-:Y:S01]  /*08e0*/  SEL R6, R7, RZ, P1 ;  /* 0x000000ff07067207 */ /* 0x000fe20000800000 */
[----:B------:R-:W-:Y:S01]  /*08f0*/  FFMA R5, R17, R5, R22 ;  /* 0x0000000511057223 */ /* 0x000fe20000000016 */
[----:B----4-:R-:W-:Y:S01]  /*0900*/  SEL R12, R12, RZ, P1 ;  /* 0x000000ff0c0c7207 */ /* 0x010fe20000800000 */
[----:B------:R-:W-:-:S02]  /*0910*/  FADD R4, -R9, R4 ;  /* 0x0000000409047221 */ /* 0x000fc40000000100 */
[----:B------:R-:W-:Y:S01]  /*0920*/  FADD R5, -R6, R5 ;  /* 0x0000000506057221 */ /* 0x000fe20000000100 */
[----:B------:R-:W-:Y:S01]  /*0930*/  SEL R13, R13, RZ, P1 ;  /* 0x000000ff0d0d7207 */ /* 0x000fe20000800000 */
[----:B------:R-:W-:-:S04]  /*0940*/  FFMA R12, R4, R12, R9 ;  /* 0x0000000c040c7223 */ /* 0x000fc80000000009 */
[----:B------:R-:W-:Y:S01]  /*0950*/  FFMA R13, R5, R13, R6 ;  /* 0x0000000d050d7223 */ /* 0x000fe20000000006 */
[----:B------:R-:W-:Y:S02]  /*0960*/  @P0 SEL R12, R2, RZ, P2 ;  /* 0x000000ff020c0207 */ /* 0x000fe40001000000 */
[----:B------:R-:W-:Y:S01]  /*0970*/  @P0 SEL R13, R3, RZ, P2 ;  /* 0x000000ff030d0207 */ /* 0x000fe20001000000 */
[----:B------:R-:W-:Y:S06]  /*0980*/  @P3 EXIT ;  /* 0x000000000000394d */ /* 0x000fec0003800000 */
[----:B------:R-:W-:Y:S01]  /*0990*/  STG.E.64 desc[UR4][R10.64], R12 ;  /* 0x0000000c0a007986 */ /* 0x000fe2000c101b04 */
[----:B------:R-:W-:Y:S05]  /*09a0*/  EXIT ;  /* 0x000000000000794d */ /* 0x000fea0003800000 */
.L_x_0:
[----:B------:R-:W-:-:S00]  /*09b0*/  BRA `(.L_x_0) ;  /* 0xfffffffc00fc7947 */ /* 0x000fc0000383ffff */
[----:B------:R-:W-:-:S00]  /*09c0*/  NOP ;  /* 0x0000000000007918 */ /* 0x000fc00000000000 */
        /* <DEDUP_REMOVED lines=11> */
.L_x_1:


//--------------------- .nv.constant0.triton_poi_fused_cat_16 --------------------------
	.section	.nv.constant0.triton_poi_fused_cat_16,"a",@progbits
	.sectionflags	@""
	.align	4
.nv.constant0.triton_poi_fused_cat_16:
	.zero		604
